//
// Generated by NVIDIA NVVM Compiler
//
// Compiler Build ID: CL-36424714
// Cuda compilation tools, release 13.0, V13.0.88
// Based on NVVM 20.0.0
//

.version 9.0
.target sm_100
.address_size 64

	// .globl	_Z6conv2dPfS_S_iiiiiii

.visible .entry _Z6conv2dPfS_S_iiiiiii(
	.param .u64 .ptr .align 1 _Z6conv2dPfS_S_iiiiiii_param_0,
	.param .u64 .ptr .align 1 _Z6conv2dPfS_S_iiiiiii_param_1,
	.param .u64 .ptr .align 1 _Z6conv2dPfS_S_iiiiiii_param_2,
	.param .u32 _Z6conv2dPfS_S_iiiiiii_param_3,
	.param .u32 _Z6conv2dPfS_S_iiiiiii_param_4,
	.param .u32 _Z6conv2dPfS_S_iiiiiii_param_5,
	.param .u32 _Z6conv2dPfS_S_iiiiiii_param_6,
	.param .u32 _Z6conv2dPfS_S_iiiiiii_param_7,
	.param .u32 _Z6conv2dPfS_S_iiiiiii_param_8,
	.param .u32 _Z6conv2dPfS_S_iiiiiii_param_9
)
{
	.reg .pred 	%p<61>;
	.reg .b32 	%r<200>;
	.reg .b32 	%f<99>;
	.reg .b64 	%rd<70>;

	ld.param.u64 	%rd4, [_Z6conv2dPfS_S_iiiiiii_param_0];
	ld.param.u64 	%rd5, [_Z6conv2dPfS_S_iiiiiii_param_1];
	ld.param.u32 	%r98, [_Z6conv2dPfS_S_iiiiiii_param_3];
	ld.param.u32 	%r99, [_Z6conv2dPfS_S_iiiiiii_param_4];
	ld.param.u32 	%r104, [_Z6conv2dPfS_S_iiiiiii_param_5];
	ld.param.u32 	%r100, [_Z6conv2dPfS_S_iiiiiii_param_6];
	ld.param.u32 	%r101, [_Z6conv2dPfS_S_iiiiiii_param_7];
	ld.param.u32 	%r102, [_Z6conv2dPfS_S_iiiiiii_param_8];
	ld.param.u32 	%r105, [_Z6conv2dPfS_S_iiiiiii_param_9];
	cvta.to.global.u64 	%rd1, %rd5;
	cvta.to.global.u64 	%rd2, %rd4;
	mov.u32 	%r106, %ctaid.x;
	mov.u32 	%r107, %ntid.x;
	mov.u32 	%r108, %tid.x;
	mad.lo.s32 	%r1, %r106, %r107, %r108;
	mov.u32 	%r109, %ctaid.y;
	mov.u32 	%r110, %ntid.y;
	mov.u32 	%r111, %tid.y;
	mad.lo.s32 	%r112, %r109, %r110, %r111;
	mov.u32 	%r113, %ctaid.z;
	mov.u32 	%r114, %ntid.z;
	mov.u32 	%r115, %tid.z;
	mad.lo.s32 	%r3, %r113, %r114, %r115;
	setp.ge.s32 	%p1, %r1, %r102;
	setp.ge.s32 	%p2, %r112, %r105;
	or.pred  	%p3, %p1, %p2;
	setp.ge.s32 	%p4, %r3, %r104;
	or.pred  	%p5, %p4, %p3;
	@%p5 bra 	$L__BB0_45;
	setp.lt.s32 	%p6, %r100, 1;
	mov.f32 	%f77, 0f00000000;
	@%p6 bra 	$L__BB0_44;
	mul.lo.s32 	%r4, %r101, %r1;
	mul.lo.s32 	%r5, %r101, %r112;
	mul.lo.s32 	%r6, %r99, %r3;
	mul.lo.s32 	%r7, %r100, %r3;
	add.s32 	%r8, %r100, -1;
	and.b32  	%r9, %r100, 7;
	and.b32  	%r10, %r100, 2147483640;
	neg.s32 	%r11, %r10;
	add.s32 	%r117, %r7, 7;
	mul.lo.s32 	%r12, %r100, %r117;
	shl.b32 	%r13, %r100, 3;
	add.s32 	%r118, %r7, 6;
	mul.lo.s32 	%r14, %r100, %r118;
	add.s32 	%r119, %r7, 5;
	mul.lo.s32 	%r15, %r100, %r119;
	add.s32 	%r120, %r7, 4;
	mul.lo.s32 	%r16, %r100, %r120;
	add.s32 	%r121, %r7, 3;
	mul.lo.s32 	%r17, %r100, %r121;
	add.s32 	%r122, %r7, 2;
	mul.lo.s32 	%r18, %r100, %r122;
	mul.lo.s32 	%r20, %r7, %r100;
	add.s32 	%r19, %r20, %r100;
	add.s32 	%r123, %r5, %r6;
	mul.lo.s32 	%r124, %r98, %r123;
	add.s32 	%r125, %r124, %r98;
	add.s32 	%r21, %r125, %r4;
	shl.b32 	%r22, %r98, 3;
	add.s32 	%r126, %r123, 2;
	mad.lo.s32 	%r23, %r98, %r126, %r4;
	add.s32 	%r127, %r123, 3;
	mad.lo.s32 	%r24, %r98, %r127, %r4;
	add.s32 	%r128, %r123, 4;
	mad.lo.s32 	%r25, %r98, %r128, %r4;
	add.s32 	%r129, %r123, 5;
	mad.lo.s32 	%r26, %r98, %r129, %r4;
	add.s32 	%r130, %r123, 6;
	mad.lo.s32 	%r27, %r98, %r130, %r4;
	add.s32 	%r131, %r123, 7;
	mad.lo.s32 	%r28, %r98, %r131, %r4;
	add.s32 	%r29, %r4, %r124;
	mov.f32 	%f77, 0f00000000;
	mov.b32 	%r178, 0;
$L__BB0_3:
	setp.lt.u32 	%p7, %r8, 7;
	add.s32 	%r31, %r178, %r4;
	mov.b32 	%r198, 0;
	@%p7 bra 	$L__BB0_22;
	add.s32 	%r187, %r5, 3;
	add.s32 	%r195, %r12, %r178;
	add.s32 	%r194, %r14, %r178;
	add.s32 	%r193, %r15, %r178;
	add.s32 	%r192, %r16, %r178;
	add.s32 	%r191, %r17, %r178;
	add.s32 	%r190, %r18, %r178;
	add.s32 	%r189, %r19, %r178;
	add.s32 	%r188, %r20, %r178;
	add.s32 	%r186, %r21, %r178;
	add.s32 	%r185, %r23, %r178;
	add.s32 	%r184, %r24, %r178;
	add.s32 	%r183, %r25, %r178;
	add.s32 	%r182, %r26, %r178;
	add.s32 	%r181, %r27, %r178;
	add.s32 	%r180, %r28, %r178;
	add.s32 	%r179, %r29, %r178;
	mov.u32 	%r196, %r11;
$L__BB0_5:
	.pragma "nounroll";
	setp.ge.s32 	%p8, %r31, %r98;
	add.s32 	%r133, %r187, -3;
	setp.ge.s32 	%p9, %r133, %r99;
	or.pred  	%p10, %p8, %p9;
	@%p10 bra 	$L__BB0_7;
	mul.wide.s32 	%rd6, %r179, 4;
	add.s64 	%rd7, %rd2, %rd6;
	ld.global.f32 	%f43, [%rd7];
	mul.wide.s32 	%rd8, %r188, 4;
	add.s64 	%rd9, %rd1, %rd8;
	ld.global.f32 	%f44, [%rd9];
	fma.rn.f32 	%f77, %f43, %f44, %f77;
$L__BB0_7:
	add.s32 	%r134, %r187, -2;
	setp.ge.s32 	%p12, %r134, %r99;
	or.pred  	%p13, %p8, %p12;
	@%p13 bra 	$L__BB0_9;
	mul.wide.s32 	%rd10, %r186, 4;
	add.s64 	%rd11, %rd2, %rd10;
	ld.global.f32 	%f45, [%rd11];
	mul.wide.s32 	%rd12, %r189, 4;
	add.s64 	%rd13, %rd1, %rd12;
	ld.global.f32 	%f46, [%rd13];
	fma.rn.f32 	%f77, %f45, %f46, %f77;
$L__BB0_9:
	add.s32 	%r135, %r187, -1;
	setp.ge.s32 	%p15, %r135, %r99;
	or.pred  	%p16, %p8, %p15;
	@%p16 bra 	$L__BB0_11;
	mul.wide.s32 	%rd14, %r185, 4;
	add.s64 	%rd15, %rd2, %rd14;
	ld.global.f32 	%f47, [%rd15];
	mul.wide.s32 	%rd16, %r190, 4;
	add.s64 	%rd17, %rd1, %rd16;
	ld.global.f32 	%f48, [%rd17];
	fma.rn.f32 	%f77, %f47, %f48, %f77;
$L__BB0_11:
	setp.ge.s32 	%p18, %r187, %r99;
	or.pred  	%p19, %p8, %p18;
	@%p19 bra 	$L__BB0_13;
	mul.wide.s32 	%rd18, %r184, 4;
	add.s64 	%rd19, %rd2, %rd18;
	ld.global.f32 	%f49, [%rd19];
	mul.wide.s32 	%rd20, %r191, 4;
	add.s64 	%rd21, %rd1, %rd20;
	ld.global.f32 	%f50, [%rd21];
	fma.rn.f32 	%f77, %f49, %f50, %f77;
$L__BB0_13:
	add.s32 	%r136, %r187, 1;
	setp.ge.s32 	%p21, %r136, %r99;
	or.pred  	%p22, %p8, %p21;
	@%p22 bra 	$L__BB0_15;
	mul.wide.s32 	%rd22, %r183, 4;
	add.s64 	%rd23, %rd2, %rd22;
	ld.global.f32 	%f51, [%rd23];
	mul.wide.s32 	%rd24, %r192, 4;
	add.s64 	%rd25, %rd1, %rd24;
	ld.global.f32 	%f52, [%rd25];
	fma.rn.f32 	%f77, %f51, %f52, %f77;
$L__BB0_15:
	add.s32 	%r137, %r187, 2;
	setp.ge.s32 	%p24, %r137, %r99;
	or.pred  	%p25, %p8, %p24;
	@%p25 bra 	$L__BB0_17;
	mul.wide.s32 	%rd26, %r182, 4;
	add.s64 	%rd27, %rd2, %rd26;
	ld.global.f32 	%f53, [%rd27];
	mul.wide.s32 	%rd28, %r193, 4;
	add.s64 	%rd29, %rd1, %rd28;
	ld.global.f32 	%f54, [%rd29];
	fma.rn.f32 	%f77, %f53, %f54, %f77;
$L__BB0_17:
	add.s32 	%r138, %r187, 3;
	setp.ge.s32 	%p27, %r138, %r99;
	or.pred  	%p28, %p8, %p27;
	@%p28 bra 	$L__BB0_19;
	mul.wide.s32 	%rd30, %r181, 4;
	add.s64 	%rd31, %rd2, %rd30;
	ld.global.f32 	%f55, [%rd31];
	mul.wide.s32 	%rd32, %r194, 4;
	add.s64 	%rd33, %rd1, %rd32;
	ld.global.f32 	%f56, [%rd33];
	fma.rn.f32 	%f77, %f55, %f56, %f77;
$L__BB0_19:
	add.s32 	%r139, %r187, 4;
	setp.ge.s32 	%p30, %r139, %r99;
	or.pred  	%p31, %p8, %p30;
	@%p31 bra 	$L__BB0_21;
	mul.wide.s32 	%rd34, %r180, 4;
	add.s64 	%rd35, %rd2, %rd34;
	ld.global.f32 	%f57, [%rd35];
	mul.wide.s32 	%rd36, %r195, 4;
	add.s64 	%rd37, %rd1, %rd36;
	ld.global.f32 	%f58, [%rd37];
	fma.rn.f32 	%f77, %f57, %f58, %f77;
$L__BB0_21:
	add.s32 	%r196, %r196, 8;
	add.s32 	%r195, %r195, %r13;
	add.s32 	%r194, %r194, %r13;
	add.s32 	%r193, %r193, %r13;
	add.s32 	%r192, %r192, %r13;
	add.s32 	%r191, %r191, %r13;
	add.s32 	%r190, %r190, %r13;
	add.s32 	%r189, %r189, %r13;
	add.s32 	%r188, %r188, %r13;
	add.s32 	%r187, %r187, 8;
	add.s32 	%r186, %r186, %r22;
	add.s32 	%r185, %r185, %r22;
	add.s32 	%r184, %r184, %r22;
	add.s32 	%r183, %r183, %r22;
	add.s32 	%r182, %r182, %r22;
	add.s32 	%r181, %r181, %r22;
	add.s32 	%r180, %r180, %r22;
	add.s32 	%r179, %r179, %r22;
	setp.ne.s32 	%p32, %r196, 0;
	mov.u32 	%r198, %r10;
	@%p32 bra 	$L__BB0_5;
$L__BB0_22:
	setp.eq.s32 	%p33, %r9, 0;
	@%p33 bra 	$L__BB0_43;
	add.s32 	%r140, %r9, -1;
	setp.lt.u32 	%p34, %r140, 3;
	@%p34 bra 	$L__BB0_33;
	setp.ge.s32 	%p35, %r31, %r98;
	add.s32 	%r86, %r198, %r5;
	setp.ge.s32 	%p36, %r86, %r99;
	or.pred  	%p37, %p35, %p36;
	@%p37 bra 	$L__BB0_26;
	add.s32 	%r142, %r86, %r6;
	mad.lo.s32 	%r143, %r142, %r98, %r31;
	mul.wide.s32 	%rd38, %r143, 4;
	add.s64 	%rd39, %rd2, %rd38;
	ld.global.f32 	%f60, [%rd39];
	add.s32 	%r144, %r198, %r7;
	mad.lo.s32 	%r145, %r144, %r100, %r178;
	mul.wide.s32 	%rd40, %r145, 4;
	add.s64 	%rd41, %rd1, %rd40;
	ld.global.f32 	%f61, [%rd41];
	fma.rn.f32 	%f77, %f60, %f61, %f77;
$L__BB0_26:
	add.s32 	%r87, %r86, 1;
	setp.ge.s32 	%p39, %r87, %r99;
	or.pred  	%p40, %p35, %p39;
	@%p40 bra 	$L__BB0_28;
	add.s32 	%r146, %r198, %r7;
	add.s32 	%r147, %r87, %r6;
	mad.lo.s32 	%r148, %r147, %r98, %r31;
	mul.wide.s32 	%rd42, %r148, 4;
	add.s64 	%rd43, %rd2, %rd42;
	ld.global.f32 	%f62, [%rd43];
	mad.lo.s32 	%r149, %r100, %r146, %r100;
	add.s32 	%r150, %r149, %r178;
	mul.wide.s32 	%rd44, %r150, 4;
	add.s64 	%rd45, %rd1, %rd44;
	ld.global.f32 	%f63, [%rd45];
	fma.rn.f32 	%f77, %f62, %f63, %f77;
$L__BB0_28:
	add.s32 	%r88, %r86, 2;
	setp.ge.s32 	%p42, %r88, %r99;
	or.pred  	%p43, %p35, %p42;
	@%p43 bra 	$L__BB0_30;
	add.s32 	%r151, %r198, %r7;
	add.s32 	%r152, %r88, %r6;
	mad.lo.s32 	%r153, %r152, %r98, %r31;
	mul.wide.s32 	%rd46, %r153, 4;
	add.s64 	%rd47, %rd2, %rd46;
	ld.global.f32 	%f64, [%rd47];
	add.s32 	%r154, %r151, 2;
	mad.lo.s32 	%r155, %r154, %r100, %r178;
	mul.wide.s32 	%rd48, %r155, 4;
	add.s64 	%rd49, %rd1, %rd48;
	ld.global.f32 	%f65, [%rd49];
	fma.rn.f32 	%f77, %f64, %f65, %f77;
$L__BB0_30:
	add.s32 	%r89, %r86, 3;
	setp.ge.s32 	%p45, %r89, %r99;
	or.pred  	%p46, %p35, %p45;
	@%p46 bra 	$L__BB0_32;
	add.s32 	%r156, %r198, %r7;
	add.s32 	%r157, %r89, %r6;
	mad.lo.s32 	%r158, %r157, %r98, %r31;
	mul.wide.s32 	%rd50, %r158, 4;
	add.s64 	%rd51, %rd2, %rd50;
	ld.global.f32 	%f66, [%rd51];
	add.s32 	%r159, %r156, 3;
	mad.lo.s32 	%r160, %r159, %r100, %r178;
	mul.wide.s32 	%rd52, %r160, 4;
	add.s64 	%rd53, %rd1, %rd52;
	ld.global.f32 	%f67, [%rd53];
	fma.rn.f32 	%f77, %f66, %f67, %f77;
$L__BB0_32:
	add.s32 	%r198, %r198, 4;
$L__BB0_33:
	and.b32  	%r161, %r100, 3;
	setp.eq.s32 	%p47, %r161, 0;
	@%p47 bra 	$L__BB0_43;
	setp.eq.s32 	%p48, %r161, 1;
	@%p48 bra 	$L__BB0_40;
	setp.ge.s32 	%p49, %r31, %r98;
	add.s32 	%r92, %r198, %r5;
	setp.ge.s32 	%p50, %r92, %r99;
	or.pred  	%p51, %p49, %p50;
	@%p51 bra 	$L__BB0_37;
	add.s32 	%r162, %r92, %r6;
	mad.lo.s32 	%r163, %r162, %r98, %r31;
	mul.wide.s32 	%rd54, %r163, 4;
	add.s64 	%rd55, %rd2, %rd54;
	ld.global.f32 	%f69, [%rd55];
	add.s32 	%r164, %r198, %r7;
	mad.lo.s32 	%r165, %r164, %r100, %r178;
	mul.wide.s32 	%rd56, %r165, 4;
	add.s64 	%rd57, %rd1, %rd56;
	ld.global.f32 	%f70, [%rd57];
	fma.rn.f32 	%f77, %f69, %f70, %f77;
$L__BB0_37:
	add.s32 	%r93, %r92, 1;
	setp.ge.s32 	%p53, %r93, %r99;
	or.pred  	%p54, %p49, %p53;
	@%p54 bra 	$L__BB0_39;
	add.s32 	%r166, %r198, %r7;
	add.s32 	%r167, %r93, %r6;
	mad.lo.s32 	%r168, %r167, %r98, %r31;
	mul.wide.s32 	%rd58, %r168, 4;
	add.s64 	%rd59, %rd2, %rd58;
	ld.global.f32 	%f71, [%rd59];
	mad.lo.s32 	%r169, %r100, %r166, %r100;
	add.s32 	%r170, %r169, %r178;
	mul.wide.s32 	%rd60, %r170, 4;
	add.s64 	%rd61, %rd1, %rd60;
	ld.global.f32 	%f72, [%rd61];
	fma.rn.f32 	%f77, %f71, %f72, %f77;
$L__BB0_39:
	add.s32 	%r198, %r198, 2;
$L__BB0_40:
	and.b32  	%r171, %r100, 1;
	setp.eq.b32 	%p55, %r171, 1;
	not.pred 	%p56, %p55;
	@%p56 bra 	$L__BB0_43;
	setp.ge.s32 	%p57, %r31, %r98;
	add.s32 	%r96, %r198, %r5;
	setp.ge.s32 	%p58, %r96, %r99;
	or.pred  	%p59, %p57, %p58;
	@%p59 bra 	$L__BB0_43;
	add.s32 	%r172, %r96, %r6;
	mad.lo.s32 	%r173, %r172, %r98, %r31;
	mul.wide.s32 	%rd62, %r173, 4;
	add.s64 	%rd63, %rd2, %rd62;
	ld.global.f32 	%f73, [%rd63];
	add.s32 	%r174, %r198, %r7;
	mad.lo.s32 	%r175, %r174, %r100, %r178;
	mul.wide.s32 	%rd64, %r175, 4;
	add.s64 	%rd65, %rd1, %rd64;
	ld.global.f32 	%f74, [%rd65];
	fma.rn.f32 	%f77, %f73, %f74, %f77;
$L__BB0_43:
	add.s32 	%r178, %r178, 1;
	setp.ne.s32 	%p60, %r178, %r100;
	@%p60 bra 	$L__BB0_3;
$L__BB0_44:
	ld.param.u64 	%rd69, [_Z6conv2dPfS_S_iiiiiii_param_2];
	mad.lo.s32 	%r176, %r105, %r3, %r112;
	mad.lo.s32 	%r177, %r176, %r102, %r1;
	cvta.to.global.u64 	%rd66, %rd69;
	mul.wide.s32 	%rd67, %r177, 4;
	add.s64 	%rd68, %rd66, %rd67;
	st.global.f32 	[%rd68], %f77;
$L__BB0_45:
	ret;

}


// ===== COMPILED SASS (sm_100) =====

	.target	sm_100

	.elftype	@"ET_EXEC"


//--------------------- .note.nv.tkinfo           --------------------------
	.section	.note.nv.tkinfo,"",@"SHT_NOTE"
	.sectionflags	@"SHF_NOTE_NV_TKINFO"
	.tkinfo
        /*0018*/ 	.word	0x00000002
        /*0030*/ 	.string	""
        /*0030*/ 	.string	"ptxas"
        /*0030*/ 	.string	"Cuda compilation tools, release 13.0, V13.0.88"
        /*0030*/ 	.string	"Build cuda_13.0.r13.0/compiler.36424714_0"
        /*0030*/ 	.string	"-arch sm_100 -m 64 "



//--------------------- .note.nv.cuinfo           --------------------------
	.section	.note.nv.cuinfo,"",@"SHT_NOTE"
	.sectionflags	@"SHF_NOTE_NV_CUINFO"
        /*0018*/ 	.short	0x0002
        /*001a*/ 	.short	0x0064
        /*001c*/ 	.short	0x0082
	.zero		2


//--------------------- .nv.info                  --------------------------
	.section	.nv.info,"",@"SHT_CUDA_INFO"
	.align	4


	//----- nvinfo : EIATTR_REGCOUNT
	.align		4
        /*0000*/ 	.byte	0x04, 0x2f
        /*0002*/ 	.short	(.L_1 - .L_0)
	.align		4
.L_0:
        /*0004*/ 	.word	index@(_Z6conv2dPfS_S_iiiiiii)
        /*0008*/ 	.word	0x00000028


	//----- nvinfo : EIATTR_FRAME_SIZE
	.align		4
.L_1:
        /*000c*/ 	.byte	0x04, 0x11
        /*000e*/ 	.short	(.L_3 - .L_2)
	.align		4
.L_2:
        /*0010*/ 	.word	index@(_Z6conv2dPfS_S_iiiiiii)
        /*0014*/ 	.word	0x00000000


	//----- nvinfo : EIATTR_MIN_STACK_SIZE
	.align		4
.L_3:
        /*0018*/ 	.byte	0x04, 0x12
        /*001a*/ 	.short	(.L_5 - .L_4)
	.align		4
.L_4:
        /*001c*/ 	.word	index@(_Z6conv2dPfS_S_iiiiiii)
        /*0020*/ 	.word	0x00000000
.L_5:


//--------------------- .nv.compat                --------------------------
	.section	.nv.compat,"",@"SHT_CUDA_COMPAT_INFO"
	.align	4
        /*0000*/ 	.byte	0x02, 0x09, 0x00, 0x00, 0x02, 0x02, 0x01, 0x00, 0x02, 0x05, 0x05, 0x00, 0x03, 0x07, 0x01, 0x01
        /*0010*/ 	.byte	0x02, 0x03, 0x00, 0x00, 0x02, 0x06, 0x01, 0x00, 0x04, 0x0b, 0x08, 0x00, 0x09, 0x00, 0x00, 0x00
        /*0020*/ 	.byte	0x00, 0x00, 0x00, 0x00


//--------------------- .nv.info._Z6conv2dPfS_S_iiiiiii --------------------------
	.section	.nv.info._Z6conv2dPfS_S_iiiiiii,"",@"SHT_CUDA_INFO"
	.sectionflags	@""
	.align	4


	//----- nvinfo : EIATTR_CUDA_API_VERSION
	.align		4
        /*0000*/ 	.byte	0x04, 0x37
        /*0002*/ 	.short	(.L_7 - .L_6)
.L_6:
        /*0004*/ 	.word	0x00000082


	//----- nvinfo : EIATTR_KPARAM_INFO
	.align		4
.L_7:
        /*0008*/ 	.byte	0x04, 0x17
        /*000a*/ 	.short	(.L_9 - .L_8)
.L_8:
        /*000c*/ 	.word	0x00000000
        /*0010*/ 	.short	0x0009
        /*0012*/ 	.short	0x0030
        /*0014*/ 	.byte	0x00, 0xf0, 0x11, 0x00


	//----- nvinfo : EIATTR_KPARAM_INFO
	.align		4
.L_9:
        /*0018*/ 	.byte	0x04, 0x17
        /*001a*/ 	.short	(.L_11 - .L_10)
.L_10:
        /*001c*/ 	.word	0x00000000
        /*0020*/ 	.short	0x0008
        /*0022*/ 	.short	0x002c
        /*0024*/ 	.byte	0x00, 0xf0, 0x11, 0x00


	//----- nvinfo : EIATTR_KPARAM_INFO
	.align		4
.L_11:
        /*0028*/ 	.byte	0x04, 0x17
        /*002a*/ 	.short	(.L_13 - .L_12)
.L_12:
        /*002c*/ 	.word	0x00000000
        /*0030*/ 	.short	0x0007
        /*0032*/ 	.short	0x0028
        /*0034*/ 	.byte	0x00, 0xf0, 0x11, 0x00


	//----- nvinfo : EIATTR_KPARAM_INFO
	.align		4
.L_13:
        /*0038*/ 	.byte	0x04, 0x17
        /*003a*/ 	.short	(.L_15 - .L_14)
.L_14:
        /*003c*/ 	.word	0x00000000
        /*0040*/ 	.short	0x0006
        /*0042*/ 	.short	0x0024
        /*0044*/ 	.byte	0x00, 0xf0, 0x11, 0x00


	//----- nvinfo : EIATTR_KPARAM_INFO
	.align		4
.L_15:
        /*0048*/ 	.byte	0x04, 0x17
        /*004a*/ 	.short	(.L_17 - .L_16)
.L_16:
        /*004c*/ 	.word	0x00000000
        /*0050*/ 	.short	0x0005
        /*0052*/ 	.short	0x0020
        /*0054*/ 	.byte	0x00, 0xf0, 0x11, 0x00


	//----- nvinfo : EIATTR_KPARAM_INFO
	.align		4
.L_17:
        /*0058*/ 	.byte	0x04, 0x17
        /*005a*/ 	.short	(.L_19 - .L_18)
.L_18:
        /*005c*/ 	.word	0x00000000
        /*0060*/ 	.short	0x0004
        /*0062*/ 	.short	0x001c
        /*0064*/ 	.byte	0x00, 0xf0, 0x11, 0x00


	//----- nvinfo : EIATTR_KPARAM_INFO
	.align		4
.L_19:
        /*0068*/ 	.byte	0x04, 0x17
        /*006a*/ 	.short	(.L_21 - .L_20)
.L_20:
        /*006c*/ 	.word	0x00000000
        /*0070*/ 	.short	0x0003
        /*0072*/ 	.short	0x0018
        /*0074*/ 	.byte	0x00, 0xf0, 0x11, 0x00


	//----- nvinfo : EIATTR_KPARAM_INFO
	.align		4
.L_21:
        /*0078*/ 	.byte	0x04, 0x17
        /*007a*/ 	.short	(.L_23 - .L_22)
.L_22:
        /*007c*/ 	.word	0x00000000
        /*0080*/ 	.short	0x0002
        /*0082*/ 	.short	0x0010
        /*0084*/ 	.byte	0x00, 0xf5, 0x21, 0x00


	//----- nvinfo : EIATTR_KPARAM_INFO
	.align		4
.L_23:
        /*0088*/ 	.byte	0x04, 0x17
        /*008a*/ 	.short	(.L_25 - .L_24)
.L_24:
        /*008c*/ 	.word	0x00000000
        /*0090*/ 	.short	0x0001
        /*0092*/ 	.short	0x0008
        /*0094*/ 	.byte	0x00, 0xf5, 0x21, 0x00


	//----- nvinfo : EIATTR_KPARAM_INFO
	.align		4
.L_25:
        /*0098*/ 	.byte	0x04, 0x17
        /*009a*/ 	.short	(.L_27 - .L_26)
.L_26:
        /*009c*/ 	.word	0x00000000
        /*00a0*/ 	.short	0x0000
        /*00a2*/ 	.short	0x0000
        /*00a4*/ 	.byte	0x00, 0xf5, 0x21, 0x00


	//----- nvinfo : EIATTR_SPARSE_MMA_MASK
	.align		4
.L_27:
        /*00a8*/ 	.byte	0x03, 0x50
        /*00aa*/ 	.short	0x0000


	//----- nvinfo : EIATTR_MAXREG_COUNT
	.align		4
        /*00ac*/ 	.byte	0x03, 0x1b
        /*00ae*/ 	.short	0x00ff


	//----- nvinfo : EIATTR_MERCURY_ISA_VERSION
	.align		4
        /*00b0*/ 	.byte	0x03, 0x5f
        /*00b2*/ 	.short	0x0101


	//----- nvinfo : EIATTR_VRC_CTA_INIT_COUNT
	.align		4
        /*00b4*/ 	.byte	0x02, 0x4a
	.zero		1
	.zero		1


	//----- nvinfo : EIATTR_EXIT_INSTR_OFFSETS
	.align		4
        /*00b8*/ 	.byte	0x04, 0x1c
        /*00ba*/ 	.short	(.L_29 - .L_28)


	//   ....[0]....
.L_28:
        /*00bc*/ 	.word	0x00000130


	//   ....[1]....
        /*00c0*/ 	.word	0x00001440


	//----- nvinfo : EIATTR_CRS_STACK_SIZE
	.align		4
.L_29:
        /*00c4*/ 	.byte	0x04, 0x1e
        /*00c6*/ 	.short	(.L_31 - .L_30)
.L_30:
        /*00c8*/ 	.word	0x00000000


	//----- nvinfo : EIATTR_CBANK_PARAM_SIZE
	.align		4
.L_31:
        /*00cc*/ 	.byte	0x03, 0x19
        /*00ce*/ 	.short	0x0034


	//----- nvinfo : EIATTR_PARAM_CBANK
	.align		4
        /*00d0*/ 	.byte	0x04, 0x0a
        /*00d2*/ 	.short	(.L_33 - .L_32)
	.align		4
.L_32:
        /*00d4*/ 	.word	index@(.nv.constant0._Z6conv2dPfS_S_iiiiiii)
        /*00d8*/ 	.short	0x0380
        /*00da*/ 	.short	0x0034


	//----- nvinfo : EIATTR_SW_WAR
	.align		4
.L_33:
        /*00dc*/ 	.byte	0x04, 0x36
        /*00de*/ 	.short	(.L_35 - .L_34)
.L_34:
        /*00e0*/ 	.word	0x00000008
.L_35:


//--------------------- .nv.callgraph             --------------------------
	.section	.nv.callgraph,"",@"SHT_CUDA_CALLGRAPH"
	.align	4
	.sectionentsize	8
	.align		4
        /*0000*/ 	.word	0x00000000
	.align		4
        /*0004*/ 	.word	0xffffffff
	.align		4
        /*0008*/ 	.word	0x00000000
	.align		4
        /*000c*/ 	.word	0xfffffffe
	.align		4
        /*0010*/ 	.word	0x00000000
	.align		4
        /*0014*/ 	.word	0xfffffffd
	.align		4
        /*0018*/ 	.word	0x00000000
	.align		4
        /*001c*/ 	.word	0xfffffffc


//--------------------- .text._Z6conv2dPfS_S_iiiiiii --------------------------
	.section	.text._Z6conv2dPfS_S_iiiiiii,"ax",@progbits
	.align	128
        .global         _Z6conv2dPfS_S_iiiiiii
        .type           _Z6conv2dPfS_S_iiiiiii,@function
        .size           _Z6conv2dPfS_S_iiiiiii,(.L_x_9 - _Z6conv2dPfS_S_iiiiiii)
        .other          _Z6conv2dPfS_S_iiiiiii,@"STO_CUDA_ENTRY STV_DEFAULT"
_Z6conv2dPfS_S_iiiiiii:
.text._Z6conv2dPfS_S_iiiiiii:
[----:B------:R-:W-:Y:S01]  /*0000*/  LDC R1, c[0x0][0x37c] ;  /* 0x0000df00ff017b82 */ /* 0x000fe20000000800 */
[----:B------:R-:W0:Y:S07]  /*0010*/  S2R R5, SR_TID.Y ;  /* 0x0000000000057919 */ /* 0x000e2e0000002200 */
[----:B------:R-:W1:Y:S01]  /*0020*/  LDC R2, c[0x0][0x360] ;  /* 0x0000d800ff027b82 */ /* 0x000e620000000800 */
[----:B------:R-:W2:Y:S01]  /*0030*/  LDCU UR7, c[0x0][0x3b0] ;  /* 0x00007600ff0777ac */ /* 0x000ea20008000800 */
[----:B------:R-:W1:Y:S01]  /*0040*/  S2R R3, SR_TID.X ;  /* 0x0000000000037919 */ /* 0x000e620000002100 */
[----:B------:R-:W3:Y:S01]  /*0050*/  LDCU UR8, c[0x0][0x3ac] ;  /* 0x00007580ff0877ac */ /* 0x000ee20008000800 */
[----:B------:R-:W4:Y:S04]  /*0060*/  S2R R7, SR_TID.Z ;  /* 0x0000000000077919 */ /* 0x000f280000002300 */
[----:B------:R-:W0:Y:S01]  /*0070*/  S2UR UR5, SR_CTAID.Y ;  /* 0x00000000000579c3 */ /* 0x000e220000002600 */
[----:B------:R-:W5:Y:S07]  /*0080*/  LDCU UR9, c[0x0][0x3a0] ;  /* 0x00007400ff0977ac */ /* 0x000f6e0008000800 */
[----:B------:R-:W0:Y:S08]  /*0090*/  LDC R0, c[0x0][0x364] ;  /* 0x0000d900ff007b82 */ /* 0x000e300000000800 */
[----:B------:R-:W1:Y:S08]  /*00a0*/  S2UR UR4, SR_CTAID.X ;  /* 0x00000000000479c3 */ /* 0x000e700000002500 */
[----:B------:R-:W4:Y:S08]  /*00b0*/  S2UR UR6, SR_CTAID.Z ;  /* 0x00000000000679c3 */ /* 0x000f300000002700 */
[----:B------:R-:W4:Y:S01]  /*00c0*/  LDC R4, c[0x0][0x368] ;  /* 0x0000da00ff047b82 */ /* 0x000f220000000800 */
[----:B0-----:R-:W-:-:S05]  /*00d0*/  IMAD R0, R0, UR5, R5 ;  /* 0x0000000500007c24 */ /* 0x001fca000f8e0205 */
[----:B--2---:R-:W-:Y:S01]  /*00e0*/  ISETP.GE.AND P0, PT, R0, UR7, PT ;  /* 0x0000000700007c0c */ /* 0x004fe2000bf06270 */
[----:B-1----:R-:W-:-:S05]  /*00f0*/  IMAD R2, R2, UR4, R3 ;  /* 0x0000000402027c24 */ /* 0x002fca000f8e0203 */
[----:B---3--:R-:W-:Y:S01]  /*0100*/  ISETP.GE.OR P0, PT, R2, UR8, P0 ;  /* 0x0000000802007c0c */ /* 0x008fe20008706670 */
[----:B----4-:R-:W-:-:S05]  /*0110*/  IMAD R3, R4, UR6, R7 ;  /* 0x0000000604037c24 */ /* 0x010fca000f8e0207 */
[----:B-----5:R-:W-:-:S13]  /*0120*/  ISETP.GE.OR P0, PT, R3, UR9, P0 ;  /* 0x0000000903007c0c */ /* 0x020fda0008706670 */
[----:B------:R-:W-:Y:S05]  /*0130*/  @P0 EXIT ;  /* 0x000000000000094d */ /* 0x000fea0003800000 */
[----:B------:R-:W0:Y:S01]  /*0140*/  LDCU UR5, c[0x0][0x3a4] ;  /* 0x00007480ff0577ac */ /* 0x000e220008000800 */
[----:B------:R-:W-:Y:S01]  /*0150*/  HFMA2 R4, -RZ, RZ, 0, 0 ;  /* 0x00000000ff047431 */ /* 0x000fe200000001ff */
[----:B------:R-:W1:Y:S01]  /*0160*/  LDCU.64 UR6, c[0x0][0x358] ;  /* 0x00006b00ff0677ac */ /* 0x000e620008000a00 */
[----:B0-----:R-:W-:-:S09]  /*0170*/  UISETP.GE.AND UP0, UPT, UR5, 0x1, UPT ;  /* 0x000000010500788c */ /* 0x001fd2000bf06270 */
[----:B-1----:R-:W-:Y:S05]  /*0180*/  BRA.U !UP0, `(.L_x_0) ;  /* 0x0000001108907547 */ /* 0x002fea000b800000 */
[----:B------:R-:W0:Y:S01]  /*0190*/  LDCU.64 UR10, c[0x0][0x398] ;  /* 0x00007300ff0a77ac */ /* 0x000e220008000a00 */
[----:B------:R-:W1:Y:S01]  /*01a0*/  LDCU UR8, c[0x0][0x3a8] ;  /* 0x00007500ff0877ac */ /* 0x000e620008000800 */
[----:B------:R-:W-:-:S04]  /*01b0*/  UIADD3 UR4, UPT, UPT, UR5, -0x1, URZ ;  /* 0xffffffff05047890 */ /* 0x000fc8000fffe0ff */
[----:B------:R-:W-:-:S03]  /*01c0*/  UISETP.GE.U32.AND UP0, UPT, UR4, 0x7, UPT ;  /* 0x000000070400788c */ /* 0x000fc6000bf06070 */
[----:B------:R-:W-:Y:S01]  /*01d0*/  UMOV UR4, URZ ;  /* 0x000000ff00047c82 */ /* 0x000fe20008000000 */
[----:B0-----:R-:W-:-:S04]  /*01e0*/  IMAD R5, R3, UR11, RZ ;  /* 0x0000000b03057c24 */ /* 0x001fc8000f8e02ff */
[----:B-1----:R-:W-:Y:S02]  /*01f0*/  IMAD R4, R0, UR8, R5 ;  /* 0x0000000800047c24 */ /* 0x002fe4000f8e0205 */
[----:B------:R-:W-:-:S03]  /*0200*/  IMAD R6, R2, UR8, RZ ;  /* 0x0000000802067c24 */ /* 0x000fc6000f8e02ff */
[C---:B------:R-:W-:Y:S02]  /*0210*/  IADD3 R9, PT, PT, R4.reuse, 0x5, RZ ;  /* 0x0000000504097810 */ /* 0x040fe40007ffe0ff */
[C---:B------:R-:W-:Y:S02]  /*0220*/  IADD3 R11, PT, PT, R4.reuse, 0x6, RZ ;  /* 0x00000006040b7810 */ /* 0x040fe40007ffe0ff */
[C---:B------:R-:W-:Y:S01]  /*0230*/  IADD3 R7, PT, PT, R4.reuse, 0x4, RZ ;  /* 0x0000000404077810 */ /* 0x040fe20007ffe0ff */
[--C-:B------:R-:W-:Y:S01]  /*0240*/  IMAD R8, R9, UR10, R6.reuse ;  /* 0x0000000a09087c24 */ /* 0x100fe2000f8e0206 */
[----:B------:R-:W-:Y:S01]  /*0250*/  IADD3 R13, PT, PT, R4, 0x7, RZ ;  /* 0x00000007040d7810 */ /* 0x000fe20007ffe0ff */
[--C-:B------:R-:W-:Y:S01]  /*0260*/  IMAD R9, R11, UR10, R6.reuse ;  /* 0x0000000a0b097c24 */ /* 0x100fe2000f8e0206 */
[----:B------:R-:W-:Y:S01]  /*0270*/  MOV R4, RZ ;  /* 0x000000ff00047202 */ /* 0x000fe20000000f00 */
[--C-:B------:R-:W-:Y:S02]  /*0280*/  IMAD R7, R7, UR10, R6.reuse ;  /* 0x0000000a07077c24 */ /* 0x100fe4000f8e0206 */
[----:B------:R-:W-:-:S02]  /*0290*/  IMAD R10, R13, UR10, R6 ;  /* 0x0000000a0d0a7c24 */ /* 0x000fc4000f8e0206 */
[----:B------:R-:W-:-:S07]  /*02a0*/  IMAD R11, R3, UR5, RZ ;  /* 0x00000005030b7c24 */ /* 0x000fce000f8e02ff */
.L_x_7:
[----:B------:R-:W-:Y:S01]  /*02b0*/  MOV R26, RZ ;  /* 0x000000ff001a7202 */ /* 0x000fe20000000f00 */
[----:B------:R-:W-:Y:S06]  /*02c0*/  BRA.U !UP0, `(.L_x_1) ;  /* 0x00000009082c7547 */ /* 0x000fec000b800000 */
[----:B------:R-:W0:Y:S01]  /*02d0*/  LDCU UR8, c[0x0][0x3a8] ;  /* 0x00007500ff0877ac */ /* 0x000e220008000800 */
[----:B------:R-:W1:Y:S01]  /*02e0*/  LDC R13, c[0x0][0x398] ;  /* 0x0000e600ff0d7b82 */ /* 0x000e620000000800 */
[C---:B------:R-:W-:Y:S01]  /*02f0*/  IADD3 R23, PT, PT, R11.reuse, 0x4, RZ ;  /* 0x000000040b177810 */ /* 0x040fe20007ffe0ff */
[C---:B------:R-:W-:Y:S01]  /*0300*/  VIADD R17, R11.reuse, 0x6 ;  /* 0x000000060b117836 */ /* 0x040fe20000000000 */
[----:B------:R-:W2:Y:S01]  /*0310*/  LDCU UR9, c[0x0][0x3a4] ;  /* 0x00007480ff0977ac */ /* 0x000ea20008000800 */
[----:B------:R-:W-:Y:S02]  /*0320*/  IADD3 R14, PT, PT, R6, UR4, RZ ;  /* 0x00000004060e7c10 */ /* 0x000fe4000fffe0ff */
[C---:B------:R-:W-:Y:S01]  /*0330*/  IADD3 R25, PT, PT, R11.reuse, 0x7, RZ ;  /* 0x000000070b197810 */ /* 0x040fe20007ffe0ff */
[----:B------:R-:W3:Y:S01]  /*0340*/  LDCU UR5, c[0x0][0x398] ;  /* 0x00007300ff0577ac */ /* 0x000ee20008000800 */
[----:B------:R-:W4:Y:S01]  /*0350*/  LDC R28, c[0x0][0x3a4] ;  /* 0x0000e900ff1c7b82 */ /* 0x000f220000000800 */
[----:B------:R-:W-:-:S02]  /*0360*/  IADD3 R21, PT, PT, R11, 0x5, RZ ;  /* 0x000000050b157810 */ /* 0x000fc40007ffe0ff */
[C---:B------:R-:W-:Y:S02]  /*0370*/  IADD3 R27, PT, PT, R11.reuse, 0x3, RZ ;  /* 0x000000030b1b7810 */ /* 0x040fe40007ffe0ff */
[----:B------:R-:W-:Y:S02]  /*0380*/  IADD3 R33, PT, PT, R11, 0x2, RZ ;  /* 0x000000020b217810 */ /* 0x000fe40007ffe0ff */
[----:B------:R-:W-:Y:S01]  /*0390*/  IADD3 R31, PT, PT, R7, UR4, RZ ;  /* 0x00000004071f7c10 */ /* 0x000fe2000fffe0ff */
[----:B------:R-:W5:Y:S01]  /*03a0*/  LDC R29, c[0x0][0x3a8] ;  /* 0x0000ea00ff1d7b82 */ /* 0x000f620000000800 */
[----:B0-----:R-:W-:Y:S01]  /*03b0*/  IMAD R12, R0, UR8, R5 ;  /* 0x00000008000c7c24 */ /* 0x001fe2000f8e0205 */
[----:B------:R-:W0:Y:S01]  /*03c0*/  LDCU UR8, c[0x0][0x39c] ;  /* 0x00007380ff0877ac */ /* 0x000e220008000800 */
[----:B--2---:R-:W-:-:S03]  /*03d0*/  MOV R24, UR9 ;  /* 0x0000000900187c02 */ /* 0x004fc60008000f00 */
[C---:B------:R-:W-:Y:S01]  /*03e0*/  IADD3 R30, PT, PT, R12.reuse, 0x2, RZ ;  /* 0x000000020c1e7810 */ /* 0x040fe20007ffe0ff */
[CC--:B-1----:R-:W-:Y:S01]  /*03f0*/  IMAD R19, R12.reuse, R13.reuse, R13 ;  /* 0x0000000d0c137224 */ /* 0x0c2fe200078e020d */
[C---:B------:R-:W-:Y:S01]  /*0400*/  IADD3 R26, PT, PT, R12.reuse, 0x3, RZ ;  /* 0x000000030c1a7810 */ /* 0x040fe20007ffe0ff */
[-CC-:B------:R-:W-:Y:S01]  /*0410*/  IMAD R15, R12, R13.reuse, R6.reuse ;  /* 0x0000000d0c0f7224 */ /* 0x180fe200078e0206 */
[----:B---3--:R-:W-:Y:S01]  /*0420*/  ISETP.GE.AND P0, PT, R14, UR5, PT ;  /* 0x000000050e007c0c */ /* 0x008fe2000bf06270 */
[-CC-:B------:R-:W-:Y:S01]  /*0430*/  IMAD R30, R30, R13.reuse, R6.reuse ;  /* 0x0000000d1e1e7224 */ /* 0x180fe200078e0206 */
[----:B------:R-:W-:Y:S01]  /*0440*/  ULOP3.LUT UR5, UR9, 0x7ffffff8, URZ, 0xc0, !UPT ;  /* 0x7ffffff809057892 */ /* 0x000fe2000f8ec0ff */
[----:B------:R-:W-:Y:S01]  /*0450*/  IMAD R26, R26, R13, R6 ;  /* 0x0000000d1a1a7224 */ /* 0x000fe200078e0206 */
[----:B------:R-:W-:Y:S01]  /*0460*/  IADD3 R12, PT, PT, R8, UR4, RZ ;  /* 0x00000004080c7c10 */ /* 0x000fe2000fffe0ff */
[----:B------:R-:W-:Y:S01]  /*0470*/  IMAD R24, R11, UR9, R24 ;  /* 0x000000090b187c24 */ /* 0x000fe2000f8e0218 */
[----:B------:R-:W-:Y:S01]  /*0480*/  IADD3 R13, PT, PT, R9, UR4, RZ ;  /* 0x00000004090d7c10 */ /* 0x000fe2000fffe0ff */
[----:B------:R-:W-:Y:S01]  /*0490*/  IMAD.IADD R19, R6, 0x1, R19 ;  /* 0x0000000106137824 */ /* 0x000fe200078e0213 */
[----:B------:R-:W-:Y:S01]  /*04a0*/  IADD3 R14, PT, PT, R10, UR4, RZ ;  /* 0x000000040a0e7c10 */ /* 0x000fe2000fffe0ff */
[-C--:B----4-:R-:W-:Y:S01]  /*04b0*/  IMAD R16, R17, R28.reuse, UR4 ;  /* 0x0000000411107e24 */ /* 0x090fe2000f8e021c */
[----:B------:R-:W-:Y:S01]  /*04c0*/  IADD3 R24, PT, PT, R24, UR4, RZ ;  /* 0x0000000418187c10 */ /* 0x000fe2000fffe0ff */
[-C--:B------:R-:W-:Y:S01]  /*04d0*/  IMAD R22, R23, R28.reuse, UR4 ;  /* 0x0000000417167e24 */ /* 0x080fe2000f8e021c */
        /* <DEDUP_REMOVED lines=8> */
[----:B------:R-:W-:Y:S01]  /*0560*/  UIADD3 UR5, UPT, UPT, -UR5, URZ, URZ ;  /* 0x000000ff05057290 */ /* 0x000fe2000fffe1ff */
[----:B------:R-:W-:-:S02]  /*0570*/  IMAD R28, R11, R28, UR4 ;  /* 0x000000040b1c7e24 */ /* 0x000fc4000f8e021c */
[----:B0----5:R-:W-:-:S09]  /*0580*/  IMAD R29, R0, R29, 0x3 ;  /* 0x00000003001d7424 */ /* 0x021fd200078e021d */
.L_x_2:
[----:B------:R-:W0:Y:S01]  /*0590*/  LDC.64 R18, c[0x0][0x388] ;  /* 0x0000e200ff127b82 */ /* 0x000e220000000a00 */
[----:B------:R-:W-:-:S04]  /*05a0*/  IADD3 R33, PT, PT, R29, -0x3, RZ ;  /* 0xfffffffd1d217810 */ /* 0x000fc80007ffe0ff */
[----:B------:R-:W-:-:S03]  /*05b0*/  ISETP.GE.OR P1, PT, R33, UR8, P0 ;  /* 0x0000000821007c0c */ /* 0x000fc60008726670 */
[----:B------:R-:W1:Y:S10]  /*05c0*/  LDC.64 R20, c[0x0][0x380] ;  /* 0x0000e000ff147b82 */ /* 0x000e740000000a00 */
[----:B0-----:R-:W-:Y:S01]  /*05d0*/  @!P1 IMAD.WIDE R36, R28, 0x4, R18 ;  /* 0x000000041c249825 */ /* 0x001fe200078e0212 */
[----:B------:R-:W-:-:S04]  /*05e0*/  IADD3 R18, PT, PT, R29, -0x2, RZ ;  /* 0xfffffffe1d127810 */ /* 0x000fc80007ffe0ff */
[----:B------:R-:W-:Y:S01]  /*05f0*/  ISETP.GE.OR P2, PT, R18, UR8, P0 ;  /* 0x0000000812007c0c */ /* 0x000fe20008746670 */
[----:B------:R0:W2:Y:S01]  /*0600*/  @!P1 LDG.E R33, desc[UR6][R36.64] ;  /* 0x0000000624219981 */ /* 0x0000a2000c1e1900 */
[----:B------:R-:W3:Y:S01]  /*0610*/  LDC.64 R18, c[0x0][0x388] ;  /* 0x0000e200ff127b82 */ /* 0x000ee20000000a00 */
[----:B-1----:R-:W-:-:S06]  /*0620*/  @!P1 IMAD.WIDE R34, R15, 0x4, R20 ;  /* 0x000000040f229825 */ /* 0x002fcc00078e0214 */
[----:B------:R-:W2:Y:S01]  /*0630*/  @!P1 LDG.E R35, desc[UR6][R34.64] ;  /* 0x0000000622239981 */ /* 0x000ea2000c1e1900 */
[----:B------:R-:W1:Y:S08]  /*0640*/  LDC.64 R20, c[0x0][0x380] ;  /* 0x0000e000ff147b82 */ /* 0x000e700000000a00 */
[----:B0-----:R-:W0:Y:S01]  /*0650*/  LDC.64 R36, c[0x0][0x388] ;  /* 0x0000e200ff247b82 */ /* 0x001e220000000a00 */
[----:B---3--:R-:W-:-:S06]  /*0660*/  @!P2 IMAD.WIDE R18, R24, 0x4, R18 ;  /* 0x000000041812a825 */ /* 0x008fcc00078e0212 */
[----:B------:R-:W3:Y:S01]  /*0670*/  @!P2 LDG.E R18, desc[UR6][R18.64] ;  /* 0x000000061212a981 */ /* 0x000ee2000c1e1900 */
[----:B-1----:R-:W-:-:S06]  /*0680*/  @!P2 IMAD.WIDE R20, R27, 0x4, R20 ;  /* 0x000000041b14a825 */ /* 0x002fcc00078e0214 */
[----:B------:R-:W3:Y:S01]  /*0690*/  @!P2 LDG.E R21, desc[UR6][R20.64] ;  /* 0x000000061415a981 */ /* 0x000ee2000c1e1900 */
[----:B--2---:R-:W-:Y:S02]  /*06a0*/  @!P1 FFMA R4, R35, R33, R4 ;  /* 0x0000002123049223 */ /* 0x004fe40000000004 */
[----:B------:R-:W1:Y:S01]  /*06b0*/  LDC.64 R34, c[0x0][0x380] ;  /* 0x0000e000ff227b82 */ /* 0x000e620000000a00 */
[----:B------:R-:W-:-:S04]  /*06c0*/  IADD3 R33, PT, PT, R29, -0x1, RZ ;  /* 0xffffffff1d217810 */ /* 0x000fc80007ffe0ff */
[----:B------:R-:W-:Y:S01]  /*06d0*/  ISETP.GE.OR P1, PT, R33, UR8, P0 ;  /* 0x0000000821007c0c */ /* 0x000fe20008726670 */
[----:B---3--:R-:W-:Y:S02]  /*06e0*/  @!P2 FFMA R4, R21, R18, R4 ;  /* 0x000000121504a223 */ /* 0x008fe40000000004 */
[----:B------:R-:W2:Y:S08]  /*06f0*/  LDC.64 R20, c[0x0][0x380] ;  /* 0x0000e000ff147b82 */ /* 0x000eb00000000a00 */
[----:B------:R-:W3:Y:S01]  /*0700*/  LDC.64 R18, c[0x0][0x388] ;  /* 0x0000e200ff127b82 */ /* 0x000ee20000000a00 */
[----:B------:R-:W-:Y:S01]  /*0710*/  ISETP.GE.OR P2, PT, R29, UR8, P0 ;  /* 0x000000081d007c0c */ /* 0x000fe20008746670 */
[----:B-1----:R-:W-:-:S04]  /*0720*/  @!P1 IMAD.WIDE R34, R30, 0x4, R34 ;  /* 0x000000041e229825 */ /* 0x002fc800078e0222 */
[----:B0-----:R-:W-:Y:S02]  /*0730*/  @!P1 IMAD.WIDE R36, R23, 0x4, R36 ;  /* 0x0000000417249825 */ /* 0x001fe400078e0224 */
[----:B------:R-:W4:Y:S04]  /*0740*/  @!P1 LDG.E R35, desc[UR6][R34.64] ;  /* 0x0000000622239981 */ /* 0x000f28000c1e1900 */
[----:B------:R0:W4:Y:S02]  /*0750*/  @!P1 LDG.E R33, desc[UR6][R36.64] ;  /* 0x0000000624219981 */ /* 0x000124000c1e1900 */
[----:B--2---:R-:W-:-:S06]  /*0760*/  @!P2 IMAD.WIDE R20, R26, 0x4, R20 ;  /* 0x000000041a14a825 */ /* 0x004fcc00078e0214 */
[----:B------:R1:W2:Y:S01]  /*0770*/  @!P2 LDG.E R21, desc[UR6][R20.64] ;  /* 0x000000061415a981 */ /* 0x0002a2000c1e1900 */
[----:B0-----:R-:W0:Y:S01]  /*0780*/  LDC.64 R36, c[0x0][0x388] ;  /* 0x0000e200ff247b82 */ /* 0x001e220000000a00 */
[----:B---3--:R-:W-:-:S06]  /*0790*/  @!P2 IMAD.WIDE R18, R32, 0x4, R18 ;  /* 0x000000042012a825 */ /* 0x008fcc00078e0212 */
[----:B------:R-:W2:Y:S01]  /*07a0*/  @!P2 LDG.E R18, desc[UR6][R18.64] ;  /* 0x000000061212a981 */ /* 0x000ea2000c1e1900 */
[----:B-1----:R-:W-:Y:S02]  /*07b0*/  VIADD R20, R29, 0x2 ;  /* 0x000000021d147836 */ /* 0x002fe40000000000 */
[----:B----4-:R-:W-:Y:S02]  /*07c0*/  @!P1 FFMA R4, R35, R33, R4 ;  /* 0x0000002123049223 */ /* 0x010fe40000000004 */
[----:B------:R-:W1:Y:S01]  /*07d0*/  LDC.64 R34, c[0x0][0x380] ;  /* 0x0000e000ff227b82 */ /* 0x000e620000000a00 */
[----:B------:R-:W-:-:S04]  /*07e0*/  IADD3 R33, PT, PT, R29, 0x1, RZ ;  /* 0x000000011d217810 */ /* 0x000fc80007ffe0ff */
[----:B------:R-:W-:Y:S01]  /*07f0*/  ISETP.GE.OR P1, PT, R33, UR8, P0 ;  /* 0x0000000821007c0c */ /* 0x000fe20008726670 */
[----:B--2---:R-:W-:Y:S01]  /*0800*/  @!P2 FFMA R4, R21, R18, R4 ;  /* 0x000000121504a223 */ /* 0x004fe20000000004 */
[----:B------:R-:W-:Y:S01]  /*0810*/  ISETP.GE.OR P2, PT, R20, UR8, P0 ;  /* 0x0000000814007c0c */ /* 0x000fe20008746670 */
[----:B------:R-:W2:Y:S08]  /*0820*/  LDC.64 R18, c[0x0][0x388] ;  /* 0x0000e200ff127b82 */ /* 0x000eb00000000a00 */
[----:B------:R-:W3:Y:S02]  /*0830*/  LDC.64 R20, c[0x0][0x380] ;  /* 0x0000e000ff147b82 */ /* 0x000ee40000000a00 */
[----:B-1----:R-:W-:-:S04]  /*0840*/  @!P1 IMAD.WIDE R34, R31, 0x4, R34 ;  /* 0x000000041f229825 */ /* 0x002fc800078e0222 */
[----:B0-----:R-:W-:Y:S02]  /*0850*/  @!P1 IMAD.WIDE R36, R22, 0x4, R36 ;  /* 0x0000000416249825 */ /* 0x001fe400078e0224 */
[----:B------:R-:W4:Y:S04]  /*0860*/  @!P1 LDG.E R35, desc[UR6][R34.64] ;  /* 0x0000000622239981 */ /* 0x000f28000c1e1900 */
[----:B------:R0:W4:Y:S01]  /*0870*/  @!P1 LDG.E R33, desc[UR6][R36.64] ;  /* 0x0000000624219981 */ /* 0x000122000c1e1900 */
[----:B--2---:R-:W-:Y:S01]  /*0880*/  @!P2 IMAD.WIDE R18, R17, 0x4, R18 ;  /* 0x000000041112a825 */ /* 0x004fe200078e0212 */
[----:B0-----:R-:W0:Y:S05]  /*0890*/  LDC.64 R36, c[0x0][0x388] ;  /* 0x0000e200ff247b82 */ /* 0x001e2a0000000a00 */
[----:B------:R-:W2:Y:S01]  /*08a0*/  @!P2 LDG.E R18, desc[UR6][R18.64] ;  /* 0x000000061212a981 */ /* 0x000ea2000c1e1900 */
[----:B---3--:R-:W-:-:S06]  /*08b0*/  @!P2 IMAD.WIDE R20, R12, 0x4, R20 ;  /* 0x000000040c14a825 */ /* 0x008fcc00078e0214 */
[----:B------:R1:W2:Y:S02]  /*08c0*/  @!P2 LDG.E R21, desc[UR6][R20.64] ;  /* 0x000000061415a981 */ /* 0x0002a4000c1e1900 */
[----:B-1----:R-:W-:Y:S01]  /*08d0*/  IADD3 R20, PT, PT, R29, 0x4, RZ ;  /* 0x000000041d147810 */ /* 0x002fe20007ffe0ff */
        /* <DEDUP_REMOVED lines=10> */
[----:B------:R0:W4:Y:S04]  /*0980*/  @!P1 LDG.E R35, desc[UR6][R34.64] ;  /* 0x0000000622239981 */ /* 0x000128000c1e1900 */
[----:B------:R-:W4:Y:S01]  /*0990*/  @!P1 LDG.E R33, desc[UR6][R36.64] ;  /* 0x0000000624219981 */ /* 0x000f22000c1e1900 */
[----:B--2---:R-:W-:Y:S01]  /*09a0*/  @!P2 IMAD.WIDE R18, R25, 0x4, R18 ;  /* 0x000000041912a825 */ /* 0x004fe200078e0212 */
[----:B0-----:R-:W0:Y:S05]  /*09b0*/  LDC R34, c[0x0][0x3a4] ;  /* 0x0000e900ff227b82 */ /* 0x001e2a0000000800 */
[----:B------:R1:W2:Y:S01]  /*09c0*/  @!P2 LDG.E R18, desc[UR6][R18.64] ;  /* 0x000000061212a981 */ /* 0x0002a2000c1e1900 */
[----:B---3--:R-:W-:-:S06]  /*09d0*/  @!P2 IMAD.WIDE R20, R14, 0x4, R20 ;  /* 0x000000040e14a825 */ /* 0x008fcc00078e0214 */
[----:B------:R-:W2:Y:S01]  /*09e0*/  @!P2 LDG.E R21, desc[UR6][R20.64] ;  /* 0x000000061415a981 */ /* 0x000ea2000c1e1900 */
[----:B-1----:R-:W1:Y:S01]  /*09f0*/  LDC R19, c[0x0][0x398] ;  /* 0x0000e600ff137b82 */ /* 0x002e620000000800 */
[----:B------:R-:W-:-:S04]  /*0a00*/  UIADD3 UR5, UPT, UPT, UR5, 0x8, URZ ;  /* 0x0000000805057890 */ /* 0x000fc8000fffe0ff */
[----:B------:R-:W-:Y:S01]  /*0a10*/  UISETP.NE.AND UP1, UPT, UR5, URZ, UPT ;  /* 0x000000ff0500728c */ /* 0x000fe2000bf25270 */
[----:B------:R-:W-:Y:S02]  /*0a20*/  IADD3 R29, PT, PT, R29, 0x8, RZ ;  /* 0x000000081d1d7810 */ /* 0x000fe40007ffe0ff */
[C---:B0-----:R-:W-:Y:S01]  /*0a30*/  LEA R32, R34.reuse, R32, 0x3 ;  /* 0x0000002022207211 */ /* 0x041fe200078e18ff */
[C---:B------:R-:W-:Y:S01]  /*0a40*/  IMAD R28, R34.reuse, 0x8, R28 ;  /* 0x00000008221c7824 */ /* 0x040fe200078e021c */
[C---:B------:R-:W-:Y:S02]  /*0a50*/  LEA R25, R34.reuse, R25, 0x3 ;  /* 0x0000001922197211 */ /* 0x040fe400078e18ff */
[C---:B------:R-:W-:Y:S02]  /*0a60*/  LEA R16, R34.reuse, R16, 0x3 ;  /* 0x0000001022107211 */ /* 0x040fe400078e18ff */
[C---:B------:R-:W-:Y:S02]  /*0a70*/  LEA R17, R34.reuse, R17, 0x3 ;  /* 0x0000001122117211 */ /* 0x040fe400078e18ff */
[----:B------:R-:W-:-:S02]  /*0a80*/  LEA R22, R34, R22, 0x3 ;  /* 0x0000001622167211 */ /* 0x000fc400078e18ff */
[C---:B------:R-:W-:Y:S02]  /*0a90*/  LEA R23, R34.reuse, R23, 0x3 ;  /* 0x0000001722177211 */ /* 0x040fe400078e18ff */
[----:B------:R-:W-:Y:S02]  /*0aa0*/  LEA R24, R34, R24, 0x3 ;  /* 0x0000001822187211 */ /* 0x000fe400078e18ff */
[C---:B-1----:R-:W-:Y:S02]  /*0ab0*/  LEA R26, R19.reuse, R26, 0x3 ;  /* 0x0000001a131a7211 */ /* 0x042fe400078e18ff */
[C---:B------:R-:W-:Y:S02]  /*0ac0*/  LEA R27, R19.reuse, R27, 0x3 ;  /* 0x0000001b131b7211 */ /* 0x040fe400078e18ff */
[C---:B------:R-:W-:Y:S02]  /*0ad0*/  LEA R30, R19.reuse, R30, 0x3 ;  /* 0x0000001e131e7211 */ /* 0x040fe400078e18ff */
[----:B------:R-:W-:-:S02]  /*0ae0*/  LEA R31, R19, R31, 0x3 ;  /* 0x0000001f131f7211 */ /* 0x000fc400078e18ff */
[C---:B------:R-:W-:Y:S02]  /*0af0*/  LEA R12, R19.reuse, R12, 0x3 ;  /* 0x0000000c130c7211 */ /* 0x040fe400078e18ff */
[C---:B------:R-:W-:Y:S02]  /*0b00*/  LEA R13, R19.reuse, R13, 0x3 ;  /* 0x0000000d130d7211 */ /* 0x040fe400078e18ff */
[C---:B------:R-:W-:Y:S02]  /*0b10*/  LEA R14, R19.reuse, R14, 0x3 ;  /* 0x0000000e130e7211 */ /* 0x040fe400078e18ff */
[----:B------:R-:W-:Y:S01]  /*0b20*/  LEA R15, R19, R15, 0x3 ;  /* 0x0000000f130f7211 */ /* 0x000fe200078e18ff */
[----:B----4-:R-:W-:-:S04]  /*0b30*/  @!P1 FFMA R4, R35, R33, R4 ;  /* 0x0000002123049223 */ /* 0x010fc80000000004 */
[----:B--2---:R-:W-:Y:S01]  /*0b40*/  @!P2 FFMA R4, R21, R18, R4 ;  /* 0x000000121504a223 */ /* 0x004fe20000000004 */
[----:B------:R-:W-:Y:S06]  /*0b50*/  BRA.U UP1, `(.L_x_2) ;  /* 0xfffffff9018c7547 */ /* 0x000fec000b83ffff */
[----:B------:R-:W0:Y:S02]  /*0b60*/  LDC R26, c[0x0][0x3a4] ;  /* 0x0000e900ff1a7b82 */ /* 0x000e240000000800 */
[----:B0-----:R-:W-:-:S07]  /*0b70*/  LOP3.LUT R26, R26, 0x7ffffff8, RZ, 0xc0, !PT ;  /* 0x7ffffff81a1a7812 */ /* 0x001fce00078ec0ff */
.L_x_1:
[----:B------:R-:W0:Y:S02]  /*0b80*/  LDCU UR5, c[0x0][0x3a4] ;  /* 0x00007480ff0577ac */ /* 0x000e240008000800 */
[----:B0-----:R-:W-:-:S04]  /*0b90*/  ULOP3.LUT UR5, UR5, 0x7, URZ, 0xc0, !UPT ;  /* 0x0000000705057892 */ /* 0x001fc8000f8ec0ff */
[----:B------:R-:W-:-:S09]  /*0ba0*/  UISETP.NE.AND UP1, UPT, UR5, URZ, UPT ;  /* 0x000000ff0500728c */ /* 0x000fd2000bf25270 */
[----:B------:R-:W-:Y:S05]  /*0bb0*/  BRA.U !UP1, `(.L_x_3) ;  /* 0x0000000509f47547 */ /* 0x000fea000b800000 */
[----:B------:R-:W0:Y:S01]  /*0bc0*/  LDC R12, c[0x0][0x3a4] ;  /* 0x0000e900ff0c7b82 */ /* 0x000e220000000800 */
[----:B------:R-:W-:-:S04]  /*0bd0*/  UIADD3 UR5, UPT, UPT, UR5, -0x1, URZ ;  /* 0xffffffff05057890 */ /* 0x000fc8000fffe0ff */
[----:B------:R-:W-:Y:S01]  /*0be0*/  UISETP.GE.U32.AND UP1, UPT, UR5, 0x3, UPT ;  /* 0x000000030500788c */ /* 0x000fe2000bf26070 */
[----:B0-----:R-:W-:-:S08]  /*0bf0*/  LOP3.LUT P1, R13, R12, 0x3, RZ, 0xc0, !PT ;  /* 0x000000030c0d7812 */ /* 0x001fd0000782c0ff */
[----:B------:R-:W-:Y:S05]  /*0c00*/  BRA.U !UP1, `(.L_x_4) ;  /* 0x0000000109f87547 */ /* 0x000fea000b800000 */
[----:B------:R-:W0:Y:S01]  /*0c10*/  LDCU UR5, c[0x0][0x3a8] ;  /* 0x00007500ff0577ac */ /* 0x000e220008000800 */
[----:B------:R-:W-:Y:S01]  /*0c20*/  IADD3 R19, PT, PT, R6, UR4, RZ ;  /* 0x0000000406137c10 */ /* 0x000fe2000fffe0ff */
[----:B------:R-:W1:Y:S01]  /*0c30*/  LDC.64 R36, c[0x0][0x380] ;  /* 0x0000e000ff247b82 */ /* 0x000e620000000a00 */
[----:B------:R-:W2:Y:S07]  /*0c40*/  LDCU.64 UR8, c[0x0][0x398] ;  /* 0x00007300ff0877ac */ /* 0x000eae0008000a00 */
[----:B------:R-:W3:Y:S01]  /*0c50*/  LDC.64 R34, c[0x0][0x388] ;  /* 0x0000e200ff227b82 */ /* 0x000ee20000000a00 */
[----:B0-----:R-:W-:-:S07]  /*0c60*/  IMAD R16, R0, UR5, R26 ;  /* 0x0000000500107c24 */ /* 0x001fce000f8e021a */
[----:B------:R-:W0:Y:S01]  /*0c70*/  LDC.64 R20, c[0x0][0x380] ;  /* 0x0000e000ff147b82 */ /* 0x000e220000000a00 */
[----:B--2---:R-:W-:Y:S01]  /*0c80*/  ISETP.GE.AND P0, PT, R19, UR8, PT ;  /* 0x0000000813007c0c */ /* 0x004fe2000bf06270 */
[C---:B------:R-:W-:Y:S01]  /*0c90*/  VIADD R32, R16.reuse, 0x1 ;  /* 0x0000000110207836 */ /* 0x040fe20000000000 */
[C---:B------:R-:W-:Y:S02]  /*0ca0*/  IADD3 R18, PT, PT, R16.reuse, 0x2, RZ ;  /* 0x0000000210127810 */ /* 0x040fe40007ffe0ff */
[----:B------:R-:W-:-:S03]  /*0cb0*/  ISETP.GE.OR P2, PT, R16, UR9, P0 ;  /* 0x0000000910007c0c */ /* 0x000fc60008746670 */
[----:B------:R-:W2:Y:S01]  /*0cc0*/  LDC.64 R24, c[0x0][0x388] ;  /* 0x0000e200ff187b82 */ /* 0x000ea20000000a00 */
[----:B------:R-:W-:Y:S02]  /*0cd0*/  ISETP.GE.OR P3, PT, R32, UR9, P0 ;  /* 0x0000000920007c0c */ /* 0x000fe40008766670 */
[----:B------:R-:W-:Y:S02]  /*0ce0*/  ISETP.GE.OR P4, PT, R18, UR9, P0 ;  /* 0x0000000912007c0c */ /* 0x000fe40008786670 */
[----:B------:R-:W-:-:S04]  /*0cf0*/  IADD3 R22, PT, PT, R16, 0x3, RZ ;  /* 0x0000000310167810 */ /* 0x000fc80007ffe0ff */
[----:B------:R-:W-:Y:S01]  /*0d00*/  ISETP.GE.OR P0, PT, R22, UR9, P0 ;  /* 0x0000000916007c0c */ /* 0x000fe20008706670 */
[----:B------:R-:W4:Y:S01]  /*0d10*/  @!P2 LDC R15, c[0x0][0x3a4] ;  /* 0x0000e900ff0fab82 */ /* 0x000f220000000800 */
[----:B------:R-:W-:-:S03]  /*0d20*/  @!P2 IADD3 R16, PT, PT, R5, R16, RZ ;  /* 0x000000100510a210 */ /* 0x000fc60007ffe0ff */
[C---:B------:R-:W-:Y:S02]  /*0d30*/  @!P3 IADD3 R32, PT, PT, R5.reuse, R32, RZ ;  /* 0x000000200520b210 */ /* 0x040fe40007ffe0ff */
[----:B------:R-:W-:Y:S01]  /*0d40*/  @!P4 IADD3 R33, PT, PT, R5, R18, RZ ;  /* 0x000000120521c210 */ /* 0x000fe20007ffe0ff */
[--C-:B------:R-:W-:Y:S01]  /*0d50*/  @!P2 IMAD R17, R16, UR8, R19.reuse ;  /* 0x000000081011ac24 */ /* 0x100fe2000f8e0213 */
[----:B------:R-:W-:Y:S01]  /*0d60*/  @!P2 IADD3 R18, PT, PT, R11, R26, RZ ;  /* 0x0000001a0b12a210 */ /* 0x000fe20007ffe0ff */
[----:B------:R-:W5:Y:S01]  /*0d70*/  @!P3 LDC R14, c[0x0][0x3a4] ;  /* 0x0000e900ff0ebb82 */ /* 0x000f620000000800 */
[----:B------:R-:W-:Y:S02]  /*0d80*/  @!P3 IMAD R32, R32, UR8, R19 ;  /* 0x000000082020bc24 */ /* 0x000fe4000f8e0213 */
[----:B------:R-:W-:Y:S01]  /*0d90*/  @!P0 IADD3 R27, PT, PT, R5, R22, RZ ;  /* 0x00000016051b8210 */ /* 0x000fe20007ffe0ff */
[----:B-1----:R-:W-:Y:S01]  /*0da0*/  @!P2 IMAD.WIDE R36, R17, 0x4, R36 ;  /* 0x000000041124a825 */ /* 0x002fe200078e0224 */
[----:B------:R-:W-:-:S03]  /*0db0*/  @!P3 IADD3 R17, PT, PT, R11, R26, RZ ;  /* 0x0000001a0b11b210 */ /* 0x000fc60007ffe0ff */
[--C-:B------:R-:W-:Y:S01]  /*0dc0*/  @!P4 IMAD R33, R33, UR8, R19.reuse ;  /* 0x000000082121cc24 */ /* 0x100fe2000f8e0213 */
[----:B------:R-:W1:Y:S01]  /*0dd0*/  LDC.64 R22, c[0x0][0x380] ;  /* 0x0000e000ff167b82 */ /* 0x000e620000000a00 */
[----:B------:R-:W-:Y:S01]  /*0de0*/  @!P0 IMAD R27, R27, UR8, R19 ;  /* 0x000000081b1b8c24 */ /* 0x000fe2000f8e0213 */
[----:B------:R-:W2:Y:S01]  /*0df0*/  @!P2 LDG.E R29, desc[UR6][R36.64] ;  /* 0x00000006241da981 */ /* 0x000ea2000c1e1900 */
[----:B----4-:R-:W-:-:S05]  /*0e00*/  @!P2 IMAD R15, R18, R15, UR4 ;  /* 0x00000004120fae24 */ /* 0x010fca000f8e020f */
[----:B------:R-:W4:Y:S01]  /*0e10*/  @!P4 LDC R28, c[0x0][0x3a4] ;  /* 0x0000e900ff1ccb82 */ /* 0x000f220000000800 */
[----:B---3--:R-:W-:-:S04]  /*0e20*/  @!P2 IMAD.WIDE R34, R15, 0x4, R34 ;  /* 0x000000040f22a825 */ /* 0x008fc800078e0222 */
[----:B-----5:R-:W-:-:S03]  /*0e30*/  @!P3 IMAD R14, R17, R14, R14 ;  /* 0x0000000e110eb224 */ /* 0x020fc600078e020e */
[----:B------:R-:W3:Y:S01]  /*0e40*/  LDC.64 R18, c[0x0][0x388] ;  /* 0x0000e200ff127b82 */ /* 0x000ee20000000a00 */
[----:B------:R5:W3:Y:S07]  /*0e50*/  @!P2 LDG.E R31, desc[UR6][R34.64] ;  /* 0x00000006221fa981 */ /* 0x000aee000c1e1900 */
[----:B------:R-:W3:Y:S01]  /*0e60*/  @!P0 LDC R30, c[0x0][0x3a4] ;  /* 0x0000e900ff1e8b82 */ /* 0x000ee20000000800 */
[----:B-----5:R-:W-:-:S07]  /*0e70*/  @!P3 IADD3 R35, PT, PT, R14, UR4, RZ ;  /* 0x000000040e23bc10 */ /* 0x020fce000fffe0ff */
[----:B------:R-:W5:Y:S08]  /*0e80*/  LDC.64 R14, c[0x0][0x380] ;  /* 0x0000e000ff0e7b82 */ /* 0x000f700000000a00 */
[----:B------:R-:W5:Y:S01]  /*0e90*/  LDC.64 R16, c[0x0][0x388] ;  /* 0x0000e200ff107b82 */ /* 0x000f620000000a00 */
[----:B0-----:R-:W-:Y:S01]  /*0ea0*/  @!P3 IMAD.WIDE R20, R32, 0x4, R20 ;  /* 0x000000042014b825 */ /* 0x001fe200078e0214 */
[----:B------:R-:W-:-:S02]  /*0eb0*/  @!P4 IADD3 R32, PT, PT, R26, 0x2, R11 ;  /* 0x000000021a20c810 */ /* 0x000fc40007ffe00b */
[----:B------:R-:W-:Y:S01]  /*0ec0*/  @!P0 IADD3 R37, PT, PT, R26, 0x3, R11 ;  /* 0x000000031a258810 */ /* 0x000fe20007ffe00b */
[----:B-1----:R-:W-:Y:S02]  /*0ed0*/  @!P4 IMAD.WIDE R22, R33, 0x4, R22 ;  /* 0x000000042116c825 */ /* 0x002fe400078e0216 */
[----:B------:R-:W5:Y:S02]  /*0ee0*/  @!P3 LDG.E R21, desc[UR6][R20.64] ;  /* 0x000000061415b981 */ /* 0x000f64000c1e1900 */
[----:B--2---:R-:W-:Y:S02]  /*0ef0*/  @!P3 IMAD.WIDE R24, R35, 0x4, R24 ;  /* 0x000000042318b825 */ /* 0x004fe400078e0218 */
[----:B------:R-:W2:Y:S02]  /*0f00*/  @!P4 LDG.E R23, desc[UR6][R22.64] ;  /* 0x000000061617c981 */ /* 0x000ea4000c1e1900 */
[----:B----4-:R-:W-:Y:S02]  /*0f10*/  @!P4 IMAD R33, R32, R28, UR4 ;  /* 0x000000042021ce24 */ /* 0x010fe4000f8e021c */
[----:B---3--:R-:W-:Y:S01]  /*0f20*/  @!P0 IMAD R37, R37, R30, UR4 ;  /* 0x0000000425258e24 */ /* 0x008fe2000f8e021e */
[----:B------:R-:W3:Y:S01]  /*0f30*/  @!P3 LDG.E R24, desc[UR6][R24.64] ;  /* 0x000000061818b981 */ /* 0x000ee2000c1e1900 */
[----:B------:R-:W-:-:S04]  /*0f40*/  @!P4 IMAD.WIDE R18, R33, 0x4, R18 ;  /* 0x000000042112c825 */ /* 0x000fc800078e0212 */
[----:B-----5:R-:W-:Y:S02]  /*0f50*/  @!P0 IMAD.WIDE R14, R27, 0x4, R14 ;  /* 0x000000041b0e8825 */ /* 0x020fe400078e020e */
[----:B------:R-:W2:Y:S02]  /*0f60*/  @!P4 LDG.E R18, desc[UR6][R18.64] ;  /* 0x000000061212c981 */ /* 0x000ea4000c1e1900 */
[----:B------:R-:W-:Y:S02]  /*0f70*/  @!P0 IMAD.WIDE R16, R37, 0x4, R16 ;  /* 0x0000000425108825 */ /* 0x000fe400078e0210 */
[----:B------:R-:W4:Y:S04]  /*0f80*/  @!P0 LDG.E R15, desc[UR6][R14.64] ;  /* 0x000000060e0f8981 */ /* 0x000f28000c1e1900 */
[----:B------:R-:W4:Y:S01]  /*0f90*/  @!P0 LDG.E R16, desc[UR6][R16.64] ;  /* 0x0000000610108981 */ /* 0x000f22000c1e1900 */
[----:B------:R-:W-:Y:S01]  /*0fa0*/  IADD3 R26, PT, PT, R26, 0x4, RZ ;  /* 0x000000041a1a7810 */ /* 0x000fe20007ffe0ff */
[----:B------:R-:W-:-:S04]  /*0fb0*/  @!P2 FFMA R4, R29, R31, R4 ;  /* 0x0000001f1d04a223 */ /* 0x000fc80000000004 */
[----:B---3--:R-:W-:-:S04]  /*0fc0*/  @!P3 FFMA R4, R21, R24, R4 ;  /* 0x000000181504b223 */ /* 0x008fc80000000004 */
[----:B--2---:R-:W-:-:S04]  /*0fd0*/  @!P4 FFMA R4, R23, R18, R4 ;  /* 0x000000121704c223 */ /* 0x004fc80000000004 */
[----:B----4-:R-:W-:-:S07]  /*0fe0*/  @!P0 FFMA R4, R15, R16, R4 ;  /* 0x000000100f048223 */ /* 0x010fce0000000004 */
.L_x_4:
[----:B------:R-:W-:Y:S05]  /*0ff0*/  @!P1 BRA `(.L_x_3) ;  /* 0x0000000000e49947 */ /* 0x000fea0003800000 */
[----:B------:R-:W-:Y:S02]  /*1000*/  ISETP.NE.AND P0, PT, R13, 0x1, PT ;  /* 0x000000010d00780c */ /* 0x000fe40003f05270 */
[----:B------:R-:W-:-:S04]  /*1010*/  LOP3.LUT R14, R12, 0x1, RZ, 0xc0, !PT ;  /* 0x000000010c0e7812 */ /* 0x000fc800078ec0ff */
[----:B------:R-:W-:-:S07]  /*1020*/  ISETP.NE.U32.AND P2, PT, R14, 0x1, PT ;  /* 0x000000010e00780c */ /* 0x000fce0003f45070 */
[----:B------:R-:W-:Y:S06]  /*1030*/  @!P0 BRA `(.L_x_5) ;  /* 0x0000000000808947 */ /* 0x000fec0003800000 */
[----:B------:R-:W0:Y:S01]  /*1040*/  LDCU UR5, c[0x0][0x3a8] ;  /* 0x00007500ff0577ac */ /* 0x000e220008000800 */
[----:B------:R-:W-:Y:S01]  /*1050*/  VIADD R27, R6, UR4 ;  /* 0x00000004061b7c36 */ /* 0x000fe20008000000 */
[----:B------:R-:W1:Y:S01]  /*1060*/  LDC.64 R20, c[0x0][0x380] ;  /* 0x0000e000ff147b82 */ /* 0x000e620000000a00 */
[----:B------:R-:W2:Y:S07]  /*1070*/  LDCU.64 UR8, c[0x0][0x398] ;  /* 0x00007300ff0877ac */ /* 0x000eae0008000a00 */
[----:B------:R-:W3:Y:S01]  /*1080*/  LDC.64 R18, c[0x0][0x388] ;  /* 0x0000e200ff127b82 */ /* 0x000ee20000000a00 */
[----:B0-----:R-:W-:-:S07]  /*1090*/  IMAD R24, R0, UR5, R26 ;  /* 0x0000000500187c24 */ /* 0x001fce000f8e021a */
[----:B------:R-:W0:Y:S01]  /*10a0*/  LDC.64 R14, c[0x0][0x380] ;  /* 0x0000e000ff0e7b82 */ /* 0x000e220000000a00 */
[----:B--2---:R-:W-:Y:S02]  /*10b0*/  ISETP.GE.AND P0, PT, R27, UR8, PT ;  /* 0x000000081b007c0c */ /* 0x004fe4000bf06270 */
[C---:B------:R-:W-:Y:S02]  /*10c0*/  IADD3 R22, PT, PT, R24.reuse, 0x1, RZ ;  /* 0x0000000118167810 */ /* 0x040fe40007ffe0ff */
[----:B------:R-:W-:-:S03]  /*10d0*/  ISETP.GE.OR P1, PT, R24, UR9, P0 ;  /* 0x0000000918007c0c */ /* 0x000fc60008726670 */
[----:B------:R-:W2:Y:S01]  /*10e0*/  LDC.64 R16, c[0x0][0x388] ;  /* 0x0000e200ff107b82 */ /* 0x000ea20000000a00 */
[----:B------:R-:W-:-:S09]  /*10f0*/  ISETP.GE.OR P0, PT, R22, UR9, P0 ;  /* 0x0000000916007c0c */ /* 0x000fd20008706670 */
[----:B------:R-:W-:-:S04]  /*1100*/  @!P1 IADD3 R13, PT, PT, R5, R24, RZ ;  /* 0x00000018050d9210 */ /* 0x000fc80007ffe0ff */
[CC--:B------:R-:W-:Y:S02]  /*1110*/  @!P0 IADD3 R25, PT, PT, R11.reuse, R26.reuse, RZ ;  /* 0x0000001a0b198210 */ /* 0x0c0fe40007ffe0ff */
[----:B------:R-:W-:Y:S01]  /*1120*/  @!P1 IADD3 R23, PT, PT, R11, R26, RZ ;  /* 0x0000001a0b179210 */ /* 0x000fe20007ffe0ff */
[----:B------:R-:W-:Y:S01]  /*1130*/  @!P1 IMAD R13, R13, UR8, R27 ;  /* 0x000000080d0d9c24 */ /* 0x000fe2000f8e021b */
[----:B------:R-:W-:Y:S01]  /*1140*/  @!P0 IADD3 R22, PT, PT, R5, R22, RZ ;  /* 0x0000001605168210 */ /* 0x000fe20007ffe0ff */
[-C--:B------:R-:W-:Y:S02]  /*1150*/  @!P0 IMAD R25, R25, R12.reuse, R12 ;  /* 0x0000000c19198224 */ /* 0x080fe400078e020c */
[----:B------:R-:W-:Y:S02]  /*1160*/  @!P1 IMAD R23, R23, R12, UR4 ;  /* 0x0000000417179e24 */ /* 0x000fe4000f8e020c */
[----:B-1----:R-:W-:Y:S01]  /*1170*/  @!P1 IMAD.WIDE R20, R13, 0x4, R20 ;  /* 0x000000040d149825 */ /* 0x002fe200078e0214 */
[----:B------:R-:W-:-:S03]  /*1180*/  @!P0 IADD3 R25, PT, PT, R25, UR4, RZ ;  /* 0x0000000419198c10 */ /* 0x000fc6000fffe0ff */
[----:B------:R-:W-:Y:S02]  /*1190*/  @!P0 IMAD R13, R22, UR8, R27 ;  /* 0x00000008160d8c24 */ /* 0x000fe4000f8e021b */
[----:B---3--:R-:W-:Y:S01]  /*11a0*/  @!P1 IMAD.WIDE R18, R23, 0x4, R18 ;  /* 0x0000000417129825 */ /* 0x008fe200078e0212 */
[----:B------:R-:W3:Y:S03]  /*11b0*/  @!P1 LDG.E R21, desc[UR6][R20.64] ;  /* 0x0000000614159981 */ /* 0x000ee6000c1e1900 */
[----:B0-----:R-:W-:Y:S02]  /*11c0*/  @!P0 IMAD.WIDE R14, R13, 0x4, R14 ;  /* 0x000000040d0e8825 */ /* 0x001fe400078e020e */
[----:B------:R-:W3:Y:S02]  /*11d0*/  @!P1 LDG.E R19, desc[UR6][R18.64] ;  /* 0x0000000612139981 */ /* 0x000ee4000c1e1900 */
[----:B--2---:R-:W-:-:S02]  /*11e0*/  @!P0 IMAD.WIDE R16, R25, 0x4, R16 ;  /* 0x0000000419108825 */ /* 0x004fc400078e0210 */
[----:B------:R-:W2:Y:S04]  /*11f0*/  @!P0 LDG.E R15, desc[UR6][R14.64] ;  /* 0x000000060e0f8981 */ /* 0x000ea8000c1e1900 */
[----:B------:R-:W2:Y:S01]  /*1200*/  @!P0 LDG.E R17, desc[UR6][R16.64] ;  /* 0x0000000610118981 */ /* 0x000ea2000c1e1900 */
[----:B------:R-:W-:Y:S01]  /*1210*/  IADD3 R26, PT, PT, R26, 0x2, RZ ;  /* 0x000000021a1a7810 */ /* 0x000fe20007ffe0ff */
[----:B---3--:R-:W-:-:S04]  /*1220*/  @!P1 FFMA R4, R19, R21, R4 ;  /* 0x0000001513049223 */ /* 0x008fc80000000004 */
[----:B--2---:R-:W-:-:S07]  /*1230*/  @!P0 FFMA R4, R17, R15, R4 ;  /* 0x0000000f11048223 */ /* 0x004fce0000000004 */
.L_x_5:
[----:B------:R-:W-:Y:S05]  /*1240*/  @P2 BRA `(.L_x_3) ;  /* 0x0000000000502947 */ /* 0x000fea0003800000 */
[----:B------:R-:W0:Y:S01]  /*1250*/  LDCU UR5, c[0x0][0x3a8] ;  /* 0x00007500ff0577ac */ /* 0x000e220008000800 */
[----:B------:R-:W-:Y:S01]  /*1260*/  IADD3 R20, PT, PT, R6, UR4, RZ ;  /* 0x0000000406147c10 */ /* 0x000fe2000fffe0ff */
[----:B------:R-:W-:Y:S01]  /*1270*/  BSSY.RECONVERGENT B0, `(.L_x_3) ;  /* 0x0000011000007945 */ /* 0x000fe20003800200 */
[----:B------:R-:W1:Y:S01]  /*1280*/  LDCU.64 UR8, c[0x0][0x398] ;  /* 0x00007300ff0877ac */ /* 0x000e620008000a00 */
[----:B0-----:R-:W-:-:S05]  /*1290*/  IMAD R18, R0, UR5, R26 ;  /* 0x0000000500127c24 */ /* 0x001fca000f8e021a */
[----:B-1----:R-:W-:-:S04]  /*12a0*/  ISETP.GE.AND P0, PT, R18, UR9, PT ;  /* 0x0000000912007c0c */ /* 0x002fc8000bf06270 */
[----:B------:R-:W-:-:S13]  /*12b0*/  ISETP.GE.OR P0, PT, R20, UR8, P0 ;  /* 0x0000000814007c0c */ /* 0x000fda0008706670 */
[----:B------:R-:W-:Y:S05]  /*12c0*/  @P0 BRA `(.L_x_6) ;  /* 0x00000000002c0947 */ /* 0x000fea0003800000 */
[----:B------:R-:W0:Y:S01]  /*12d0*/  LDC.64 R16, c[0x0][0x380] ;  /* 0x0000e000ff107b82 */ /* 0x000e220000000a00 */
[----:B------:R-:W-:Y:S02]  /*12e0*/  IADD3 R13, PT, PT, R5, R18, RZ ;  /* 0x00000012050d7210 */ /* 0x000fe40007ffe0ff */
[----:B------:R-:W-:-:S03]  /*12f0*/  IADD3 R19, PT, PT, R11, R26, RZ ;  /* 0x0000001a0b137210 */ /* 0x000fc60007ffe0ff */
[----:B------:R-:W-:Y:S02]  /*1300*/  IMAD R13, R13, UR8, R20 ;  /* 0x000000080d0d7c24 */ /* 0x000fe4000f8e0214 */
[----:B------:R-:W1:Y:S01]  /*1310*/  LDC.64 R14, c[0x0][0x388] ;  /* 0x0000e200ff0e7b82 */ /* 0x000e620000000a00 */
[----:B------:R-:W-:Y:S02]  /*1320*/  IMAD R19, R19, R12, UR4 ;  /* 0x0000000413137e24 */ /* 0x000fe4000f8e020c */
[----:B0-----:R-:W-:-:S06]  /*1330*/  IMAD.WIDE R16, R13, 0x4, R16 ;  /* 0x000000040d107825 */ /* 0x001fcc00078e0210 */
[----:B------:R-:W2:Y:S01]  /*1340*/  LDG.E R17, desc[UR6][R16.64] ;  /* 0x0000000610117981 */ /* 0x000ea2000c1e1900 */
[----:B-1----:R-:W-:-:S06]  /*1350*/  IMAD.WIDE R14, R19, 0x4, R14 ;  /* 0x00000004130e7825 */ /* 0x002fcc00078e020e */
[----:B------:R-:W2:Y:S02]  /*1360*/  LDG.E R14, desc[UR6][R14.64] ;  /* 0x000000060e0e7981 */ /* 0x000ea4000c1e1900 */
[----:B--2---:R-:W-:-:S07]  /*1370*/  FFMA R4, R17, R14, R4 ;  /* 0x0000000e11047223 */ /* 0x004fce0000000004 */
.L_x_6:
[----:B------:R-:W-:Y:S05]  /*1380*/  BSYNC.RECONVERGENT B0 ;  /* 0x0000000000007941 */ /* 0x000fea0003800200 */
.L_x_3:
[----:B------:R-:W0:Y:S01]  /*1390*/  LDCU UR5, c[0x0][0x3a4] ;  /* 0x00007480ff0577ac */ /* 0x000e220008000800 */
[----:B------:R-:W-:-:S04]  /*13a0*/  UIADD3 UR4, UPT, UPT, UR4, 0x1, URZ ;  /* 0x0000000104047890 */ /* 0x000fc8000fffe0ff */
[----:B0-----:R-:W-:-:S09]  /*13b0*/  UISETP.NE.AND UP1, UPT, UR4, UR5, UPT ;  /* 0x000000050400728c */ /* 0x001fd2000bf25270 */
[----:B------:R-:W-:Y:S05]  /*13c0*/  BRA.U UP1, `(.L_x_7) ;  /* 0xffffffed01b87547 */ /* 0x000fea000b83ffff */
.L_x_0:
[----:B------:R-:W0:Y:S01]  /*13d0*/  LDCU UR5, c[0x0][0x3b0] ;  /* 0x00007600ff0577ac */ /* 0x000e220008000800 */
[----:B------:R-:W1:Y:S01]  /*13e0*/  LDC.64 R6, c[0x0][0x390] ;  /* 0x0000e400ff067b82 */ /* 0x000e620000000a00 */
[----:B------:R-:W2:Y:S01]  /*13f0*/  LDCU UR8, c[0x0][0x3ac] ;  /* 0x00007580ff0877ac */ /* 0x000ea20008000800 */
[----:B0-----:R-:W-:-:S04]  /*1400*/  IMAD R3, R3, UR5, R0 ;  /* 0x0000000503037c24 */ /* 0x001fc8000f8e0200 */
[----:B--2---:R-:W-:-:S04]  /*1410*/  IMAD R3, R3, UR8, R2 ;  /* 0x0000000803037c24 */ /* 0x004fc8000f8e0202 */
[----:B-1----:R-:W-:-:S05]  /*1420*/  IMAD.WIDE R2, R3, 0x4, R6 ;  /* 0x0000000403027825 */ /* 0x002fca00078e0206 */
[----:B------:R-:W-:Y:S01]  /*1430*/  STG.E desc[UR6][R2.64], R4 ;  /* 0x0000000402007986 */ /* 0x000fe2000c101906 */
[----:B------:R-:W-:Y:S05]  /*1440*/  EXIT ;  /* 0x000000000000794d */ /* 0x000fea0003800000 */
.L_x_8:
[----:B------:R-:W-:-:S00]  /*1450*/  BRA `(.L_x_8) ;  /* 0xfffffffc00fc7947 */ /* 0x000fc0000383ffff */
[----:B------:R-:W-:-:S00]  /*1460*/  NOP ;  /* 0x0000000000007918 */ /* 0x000fc00000000000 */
        /* <DEDUP_REMOVED lines=9> */
.L_x_9:


//--------------------- .nv.shared.reserved.0     --------------------------
	.section	.nv.shared.reserved.0,"aw",@nobits
	.weak		__nv_reservedSMEM_offset_0_alias
	.size		__nv_reservedSMEM_offset_0_alias, 0, 64
	.other		__nv_reservedSMEM_offset_0_alias,@"STO_CUDA_RESERVED_SHARED STV_DEFAULT"
__nv_reservedSMEM_offset_0_alias:
	.zero		0
	.zero		64


//--------------------- .nv.constant0._Z6conv2dPfS_S_iiiiiii --------------------------
	.section	.nv.constant0._Z6conv2dPfS_S_iiiiiii,"a",@progbits
	.sectionflags	@""
	.align	4
.nv.constant0._Z6conv2dPfS_S_iiiiiii:
	.zero		948


//--------------------- SYMBOLS --------------------------

	.type		.nv.reservedSmem.offset0,@object
	.size		.nv.reservedSmem.offset0,0x4
